	.headerflags	@"EF_CUDA_TEXMODE_UNIFIED EF_CUDA_64BIT_ADDRESS EF_CUDA_ACCELERATORS EF_CUDA_SM90 EF_CUDA_VIRTUAL_SM(EF_CUDA_SM90)"
	.elftype	@"ET_EXEC"


//--------------------- .nv.info                  --------------------------
	.section	.nv.info,"",@"SHT_CUDA_INFO"
	.align	4


	//----- nvinfo : EIATTR_REGCOUNT
	.align		4
        /*0000*/ 	.byte	0x04, 0x2f
        /*0002*/ 	.short	(.L_1 - .L_0)
	.align		4
.L_0:
        /*0004*/ 	.word	index@(triton_poi_fused_add_convolution_mul_9)
        /*0008*/ 	.word	0x00000030


	//----- nvinfo : EIATTR_MIN_STACK_SIZE
	.align		4
.L_1:
        /*000c*/ 	.byte	0x04, 0x12
        /*000e*/ 	.short	(.L_3 - .L_2)
	.align		4
.L_2:
        /*0010*/ 	.word	index@(triton_poi_fused_add_convolution_mul_9)
        /*0014*/ 	.word	0x00000000


	//----- nvinfo : EIATTR_FRAME_SIZE
	.align		4
.L_3:
        /*0018*/ 	.byte	0x04, 0x11
        /*001a*/ 	.short	(.L_5 - .L_4)
	.align		4
.L_4:
        /*001c*/ 	.word	index@(triton_poi_fused_add_convolution_mul_9)
        /*0020*/ 	.word	0x00000000


	//----- nvinfo : EIATTR_MIN_STACK_SIZE
	.align		4
.L_5:
        /*0024*/ 	.byte	0x04, 0x12
        /*0026*/ 	.short	(.L_7 - .L_6)
	.align		4
.L_6:
        /*0028*/ 	.word	index@(triton_poi_fused_add_convolution_mul_9)
        /*002c*/ 	.word	0x00000000
.L_7:


//--------------------- .nv.info.triton_poi_fused_add_convolution_mul_9 --------------------------
	.section	.nv.info.triton_poi_fused_add_convolution_mul_9,"",@"SHT_CUDA_INFO"
	.sectionflags	@""
	.align	4


	//----- nvinfo : EIATTR_CUDA_API_VERSION
	.align		4
        /*0000*/ 	.byte	0x04, 0x37
        /*0002*/ 	.short	(.L_9 - .L_8)
.L_8:
        /*0004*/ 	.word	0x0000007c


	//----- nvinfo : EIATTR_KPARAM_INFO
	.align		4
.L_9:
        /*0008*/ 	.byte	0x04, 0x17
        /*000a*/ 	.short	(.L_11 - .L_10)
.L_10:
        /*000c*/ 	.word	0x00000000
        /*0010*/ 	.short	0x0009
        /*0012*/ 	.short	0x0044
        /*0014*/ 	.byte	0x00, 0xf0, 0x11, 0x00


	//----- nvinfo : EIATTR_KPARAM_INFO
	.align		4
.L_11:
        /*0018*/ 	.byte	0x04, 0x17
        /*001a*/ 	.short	(.L_13 - .L_12)
.L_12:
        /*001c*/ 	.word	0x00000000
        /*0020*/ 	.short	0x0008
        /*0022*/ 	.short	0x0040
        /*0024*/ 	.byte	0x00, 0xf0, 0x11, 0x00


	//----- nvinfo : EIATTR_KPARAM_INFO
	.align		4
.L_13:
        /*0028*/ 	.byte	0x04, 0x17
        /*002a*/ 	.short	(.L_15 - .L_14)
.L_14:
        /*002c*/ 	.word	0x00000000
        /*0030*/ 	.short	0x0007
        /*0032*/ 	.short	0x0038
        /*0034*/ 	.byte	0x00, 0xf4, 0x21, 0x00


	//----- nvinfo : EIATTR_KPARAM_INFO
	.align		4
.L_15:
        /*0038*/ 	.byte	0x04, 0x17
        /*003a*/ 	.short	(.L_17 - .L_16)
.L_16:
        /*003c*/ 	.word	0x00000000
        /*0040*/ 	.short	0x0006
        /*0042*/ 	.short	0x0030
        /*0044*/ 	.byte	0x00, 0xf4, 0x21, 0x00


	//----- nvinfo : EIATTR_KPARAM_INFO
	.align		4
.L_17:
        /*0048*/ 	.byte	0x04, 0x17
        /*004a*/ 	.short	(.L_19 - .L_18)
.L_18:
        /*004c*/ 	.word	0x00000000
        /*0050*/ 	.short	0x0005
        /*0052*/ 	.short	0x0028
        /*0054*/ 	.byte	0x00, 0xf4, 0x21, 0x00


	//----- nvinfo : EIATTR_KPARAM_INFO
	.align		4
.L_19:
        /*0058*/ 	.byte	0x04, 0x17
        /*005a*/ 	.short	(.L_21 - .L_20)
.L_20:
        /*005c*/ 	.word	0x00000000
        /*0060*/ 	.short	0x0004
        /*0062*/ 	.short	0x0020
        /*0064*/ 	.byte	0x00, 0xf4, 0x21, 0x00


	//----- nvinfo : EIATTR_KPARAM_INFO
	.align		4
.L_21:
        /*0068*/ 	.byte	0x04, 0x17
        /*006a*/ 	.short	(.L_23 - .L_22)
.L_22:
        /*006c*/ 	.word	0x00000000
        /*0070*/ 	.short	0x0003
        /*0072*/ 	.short	0x0018
        /*0074*/ 	.byte	0x00, 0xf4, 0x21, 0x00


	//----- nvinfo : EIATTR_KPARAM_INFO
	.align		4
.L_23:
        /*0078*/ 	.byte	0x04, 0x17
        /*007a*/ 	.short	(.L_25 - .L_24)
.L_24:
        /*007c*/ 	.word	0x00000000
        /*0080*/ 	.short	0x0002
        /*0082*/ 	.short	0x0010
        /*0084*/ 	.byte	0x00, 0xf4, 0x21, 0x00


	//----- nvinfo : EIATTR_KPARAM_INFO
	.align		4
.L_25:
        /*0088*/ 	.byte	0x04, 0x17
        /*008a*/ 	.short	(.L_27 - .L_26)
.L_26:
        /*008c*/ 	.word	0x00000000
        /*0090*/ 	.short	0x0001
        /*0092*/ 	.short	0x0008
        /*0094*/ 	.byte	0x00, 0xf4, 0x21, 0x00


	//----- nvinfo : EIATTR_KPARAM_INFO
	.align		4
.L_27:
        /*0098*/ 	.byte	0x04, 0x17
        /*009a*/ 	.short	(.L_29 - .L_28)
.L_28:
        /*009c*/ 	.word	0x00000000
        /*00a0*/ 	.short	0x0000
        /*00a2*/ 	.short	0x0000
        /*00a4*/ 	.byte	0x00, 0xf4, 0x21, 0x00


	//----- nvinfo : EIATTR_SPARSE_MMA_MASK
	.align		4
.L_29:
        /*00a8*/ 	.byte	0x03, 0x50
        /*00aa*/ 	.short	0x0000


	//----- nvinfo : EIATTR_MAXREG_COUNT
	.align		4
        /*00ac*/ 	.byte	0x03, 0x1b
        /*00ae*/ 	.short	0x00ff


	//----- nvinfo : EIATTR_EXIT_INSTR_OFFSETS
	.align		4
        /*00b0*/ 	.byte	0x04, 0x1c
        /*00b2*/ 	.short	(.L_31 - .L_30)


	//   ....[0]....
.L_30:
        /*00b4*/ 	.word	0x000009f0


	//   ....[1]....
        /*00b8*/ 	.word	0x00000aa0


	//----- nvinfo : EIATTR_REQNTID
	.align		4
.L_31:
        /*00bc*/ 	.byte	0x04, 0x10
        /*00be*/ 	.short	(.L_33 - .L_32)
.L_32:
        /*00c0*/ 	.word	0x00000080
        /*00c4*/ 	.word	0x00000001
        /*00c8*/ 	.word	0x00000001


	//----- nvinfo : EIATTR_CBANK_PARAM_SIZE
	.align		4
.L_33:
        /*00cc*/ 	.byte	0x03, 0x19
        /*00ce*/ 	.short	0x0048


	//----- nvinfo : EIATTR_PARAM_CBANK
	.align		4
        /*00d0*/ 	.byte	0x04, 0x0a
        /*00d2*/ 	.short	(.L_35 - .L_34)
	.align		4
.L_34:
        /*00d4*/ 	.word	index@(.nv.constant0.triton_poi_fused_add_convolution_mul_9)
        /*00d8*/ 	.short	0x0210
        /*00da*/ 	.short	0x0048


	//----- nvinfo : EIATTR_SW_WAR
	.align		4
.L_35:
        /*00dc*/ 	.byte	0x04, 0x36
        /*00de*/ 	.short	(.L_37 - .L_36)
.L_36:
        /*00e0*/ 	.word	0x00000008
.L_37:


//--------------------- .nv.callgraph             --------------------------
	.section	.nv.callgraph,"",@"SHT_CUDA_CALLGRAPH"
	.align	4
	.sectionentsize	8
	.align		4
        /*0000*/ 	.word	0x00000000
	.align		4
        /*0004*/ 	.word	0xffffffff
	.align		4
        /*0008*/ 	.word	0x00000000
	.align		4
        /*000c*/ 	.word	0xfffffffe
	.align		4
        /*0010*/ 	.word	0x00000000
	.align		4
        /*0014*/ 	.word	0xfffffffd
	.align		4
        /*0018*/ 	.word	0x00000000
	.align		4
        /*001c*/ 	.word	0xfffffffc


//--------------------- .text.triton_poi_fused_add_convolution_mul_9 --------------------------
	.section	.text.triton_poi_fused_add_convolution_mul_9,"ax",@progbits
	.sectionflags	@"SHF_BARRIERS=1"
	.align	128
        .global         triton_poi_fused_add_convolution_mul_9
        .type           triton_poi_fused_add_convolution_mul_9,@function
        .size           triton_poi_fused_add_convolution_mul_9,(.L_x_1 - triton_poi_fused_add_convolution_mul_9)
        .other          triton_poi_fused_add_convolution_mul_9,@"STO_CUDA_ENTRY STV_DEFAULT"
triton_poi_fused_add_convolution_mul_9:
.text.triton_poi_fused_add_convolution_mul_9:
[----:B------:R-:W0:Y:S01]  /*0000*/  LDC R1, c[0x0][0x28] ;  /* 0x00000a00ff017b82 */ /* 0x000e220000000800 */
[----:B------:R-:W1:Y:S07]  /*0010*/  S2R R12, SR_CTAID.Y ;  /* 0x00000000000c7919 */ /* 0x000e6e0000002600 */
[----:B------:R-:W2:Y:S01]  /*0020*/  LDC.64 R28, c[0x0][0x228] ;  /* 0x00008a00ff1c7b82 */ /* 0x000ea20000000a00 */
[----:B------:R-:W3:Y:S01]  /*0030*/  S2R R37, SR_TID.X ;  /* 0x0000000000257919 */ /* 0x000ee20000002100 */
[----:B------:R-:W4:Y:S01]  /*0040*/  S2R R2, SR_CTAID.X ;  /* 0x0000000000027919 */ /* 0x000f220000002500 */
[----:B------:R-:W-:-:S02]  /*0050*/  CS2R R16, SRZ ;  /* 0x0000000000107805 */ /* 0x000fc4000001ff00 */
[----:B------:R-:W-:Y:S01]  /*0060*/  CS2R R10, SRZ ;  /* 0x00000000000a7805 */ /* 0x000fe2000001ff00 */
[----:B------:R-:W-:Y:S02]  /*0070*/  ULDC.64 UR6, c[0x0][0x208] ;  /* 0x0000820000067ab9 */ /* 0x000fe40000000a00 */
[----:B------:R-:W5:Y:S01]  /*0080*/  LDC.64 R30, c[0x0][0x230] ;  /* 0x00008c00ff1e7b82 */ /* 0x000f620000000a00 */
[----:B------:R-:W-:Y:S01]  /*0090*/  HFMA2.MMA R13, -RZ, RZ, 0, 0 ;  /* 0x00000000ff0d7435 */ /* 0x000fe200000001ff */
[----:B------:R-:W-:-:S06]  /*00a0*/  MOV R15, RZ ;  /* 0x000000ff000f7202 */ /* 0x000fcc0000000f00 */
[----:B------:R-:W5:Y:S08]  /*00b0*/  LDC.64 R26, c[0x0][0x218] ;  /* 0x00008600ff1a7b82 */ /* 0x000f700000000a00 */
[----:B------:R-:W5:Y:S01]  /*00c0*/  LDC.64 R32, c[0x0][0x220] ;  /* 0x00008800ff207b82 */ /* 0x000f620000000a00 */
[----:B-1----:R-:W-:-:S04]  /*00d0*/  SHF.L.U32 R4, R12, 0xa, RZ ;  /* 0x0000000a0c047819 */ /* 0x002fc800000006ff */
[----:B---3--:R-:W-:-:S04]  /*00e0*/  LOP3.LUT R41, R4, 0x7f, R37, 0xf8, !PT ;  /* 0x0000007f04297812 */ /* 0x008fc800078ef825 */
[----:B----4-:R-:W-:Y:S02]  /*00f0*/  LEA R41, R41, R2, 0x6 ;  /* 0x0000000229297211 */ /* 0x010fe400078e30ff */
[----:B------:R-:W-:Y:S02]  /*0100*/  ISETP.GE.AND P0, PT, R2, 0x40, PT ;  /* 0x000000400200780c */ /* 0x000fe40003f06270 */
[----:B------:R-:W-:Y:S01]  /*0110*/  IADD3 R45, R41, 0x8000, RZ ;  /* 0x00008000292d7810 */ /* 0x000fe20007ffe0ff */
[----:B------:R-:W-:Y:S01]  /*0120*/  HFMA2.MMA R9, -RZ, RZ, 0, 0 ;  /* 0x00000000ff097435 */ /* 0x000fe200000001ff */
[----:B------:R-:W-:Y:S01]  /*0130*/  IADD3 R8, R41, 0x2000, RZ ;  /* 0x0000200029087810 */ /* 0x000fe20007ffe0ff */
[--C-:B--2---:R-:W-:Y:S01]  /*0140*/  IMAD.WIDE R6, R41, 0x4, R28.reuse ;  /* 0x0000000429067825 */ /* 0x104fe200078e021c */
[----:B------:R-:W-:Y:S02]  /*0150*/  IADD3 R43, R41, 0x6000, RZ ;  /* 0x00006000292b7810 */ /* 0x000fe40007ffe0ff */
[----:B------:R-:W-:Y:S01]  /*0160*/  IADD3 R14, R41, 0x4000, RZ ;  /* 0x00004000290e7810 */ /* 0x000fe20007ffe0ff */
[----:B------:R-:W-:-:S04]  /*0170*/  IMAD.WIDE R20, R45, 0x4, R28 ;  /* 0x000000042d147825 */ /* 0x000fc800078e021c */
[--C-:B------:R-:W-:Y:S01]  /*0180*/  IMAD.WIDE R18, R8, 0x4, R28.reuse ;  /* 0x0000000408127825 */ /* 0x100fe200078e021c */
[----:B------:R1:W2:Y:S03]  /*0190*/  @!P0 LDG.E.EL R17, desc[UR6][R20.64] ;  /* 0x0000000614118981 */ /* 0x0002a6000c2e1900 */
[--C-:B------:R-:W-:Y:S01]  /*01a0*/  IMAD.WIDE R22, R43, 0x4, R28.reuse ;  /* 0x000000042b167825 */ /* 0x100fe200078e021c */
[----:B------:R3:W4:Y:S01]  /*01b0*/  @!P0 LDG.E.EL R11, desc[UR6][R18.64] ;  /* 0x00000006120b8981 */ /* 0x000722000c2e1900 */
[----:B------:R-:W-:Y:S02]  /*01c0*/  IADD3 R35, R41, 0xa000, RZ ;  /* 0x0000a00029237810 */ /* 0x000fe40007ffe0ff */
[----:B------:R-:W-:Y:S01]  /*01d0*/  IMAD.WIDE R24, R14, 0x4, R28 ;  /* 0x000000040e187825 */ /* 0x000fe200078e021c */
[----:B------:R3:W2:Y:S01]  /*01e0*/  @!P0 LDG.E.EL R16, desc[UR6][R22.64] ;  /* 0x0000000616108981 */ /* 0x0006a2000c2e1900 */
[----:B-1----:R-:W1:Y:S03]  /*01f0*/  LDC.64 R20, c[0x0][0x240] ;  /* 0x00009000ff147b82 */ /* 0x002e660000000a00 */
[----:B------:R5:W2:Y:S01]  /*0200*/  @!P0 LDG.E.EL R15, desc[UR6][R24.64] ;  /* 0x00000006180f8981 */ /* 0x000aa2000c2e1900 */
[----:B------:R-:W-:Y:S01]  /*0210*/  IADD3 R39, R41, 0xc000, RZ ;  /* 0x0000c00029277810 */ /* 0x000fe20007ffe0ff */
[----:B------:R-:W-:-:S02]  /*0220*/  HFMA2.MMA R5, -RZ, RZ, 0, 0 ;  /* 0x00000000ff057435 */ /* 0x000fc400000001ff */
[----:B------:R5:W2:Y:S01]  /*0230*/  @!P0 LDG.E.EL R13, desc[UR6][R6.64] ;  /* 0x00000006060d8981 */ /* 0x000aa2000c2e1900 */
[----:B---3--:R-:W3:Y:S08]  /*0240*/  LDC.64 R18, c[0x0][0x210] ;  /* 0x00008400ff127b82 */ /* 0x008ef00000000a00 */
[----:B0-----:R-:W0:Y:S01]  /*0250*/  LDC.64 R22, c[0x0][0x238] ;  /* 0x00008e00ff167b82 */ /* 0x001e220000000a00 */
[----:B-----5:R-:W-:Y:S01]  /*0260*/  IMAD.WIDE R24, R35, 0x4, R28 ;  /* 0x0000000423187825 */ /* 0x020fe200078e021c */
[----:B------:R-:W-:Y:S01]  /*0270*/  IADD3 R6, R41, 0xe000, RZ ;  /* 0x0000e00029067810 */ /* 0x000fe20007ffe0ff */
[----:B------:R-:W-:Y:S01]  /*0280*/  HFMA2.MMA R34, -RZ, RZ, 0, 0 ;  /* 0x00000000ff227435 */ /* 0x000fe200000001ff */
[----:B------:R-:W-:Y:S01]  /*0290*/  MOV R0, RZ ;  /* 0x000000ff00007202 */ /* 0x000fe20000000f00 */
[----:B------:R-:W-:Y:S01]  /*02a0*/  HFMA2.MMA R3, -RZ, RZ, 0, 0 ;  /* 0x00000000ff037435 */ /* 0x000fe200000001ff */
[----:B------:R5:W2:Y:S01]  /*02b0*/  @!P0 LDG.E.EL R9, desc[UR6][R24.64] ;  /* 0x0000000618098981 */ /* 0x000aa2000c2e1900 */
[----:B------:R-:W-:Y:S01]  /*02c0*/  IMAD.WIDE R30, R2, 0x4, R30 ;  /* 0x00000004021e7825 */ /* 0x000fe200078e021e */
[----:B------:R-:W-:-:S03]  /*02d0*/  MOV R7, RZ ;  /* 0x000000ff00077202 */ /* 0x000fc60000000f00 */
[C---:B------:R-:W-:Y:S01]  /*02e0*/  IMAD.WIDE R26, R2.reuse, 0x4, R26 ;  /* 0x00000004021a7825 */ /* 0x040fe200078e021a */
[----:B------:R-:W-:Y:S01]  /*02f0*/  MOV R36, RZ ;  /* 0x000000ff00247202 */ /* 0x000fe20000000f00 */
[----:B------:R-:W2:Y:S02]  /*0300*/  @!P0 LDG.E.EL R0, desc[UR6][R30.64] ;  /* 0x000000061e008981 */ /* 0x000ea4000c2e1900 */
[----:B-1----:R-:W-:Y:S02]  /*0310*/  IMAD.WIDE R20, R2, 0x4, R20 ;  /* 0x0000000402147825 */ /* 0x002fe400078e0214 */
[----:B------:R1:W2:Y:S02]  /*0320*/  @!P0 LDG.E.EL R10, desc[UR6][R26.64] ;  /* 0x000000061a0a8981 */ /* 0x0002a4000c2e1900 */
[--C-:B-----5:R-:W-:Y:S02]  /*0330*/  IMAD.WIDE R24, R39, 0x4, R28.reuse ;  /* 0x0000000427187825 */ /* 0x120fe400078e021c */
[----:B------:R5:W2:Y:S02]  /*0340*/  @!P0 LDG.E.EL R34, desc[UR6][R20.64] ;  /* 0x0000000614228981 */ /* 0x000aa4000c2e1900 */
[----:B------:R-:W-:-:S02]  /*0350*/  IMAD.WIDE R28, R6, 0x4, R28 ;  /* 0x00000004061c7825 */ /* 0x000fc400078e021c */
[----:B------:R-:W2:Y:S02]  /*0360*/  @!P0 LDG.E.EL R7, desc[UR6][R24.64] ;  /* 0x0000000618078981 */ /* 0x000ea4000c2e1900 */
[----:B---3--:R-:W-:Y:S01]  /*0370*/  IMAD.WIDE R40, R41, 0x4, R18 ;  /* 0x0000000429287825 */ /* 0x008fe200078e0212 */
[----:B-1----:R-:W-:Y:S01]  /*0380*/  CS2R R26, SRZ ;  /* 0x00000000001a7805 */ /* 0x002fe2000001ff00 */
[----:B------:R1:W3:Y:S02]  /*0390*/  @!P0 LDG.E.EL R5, desc[UR6][R28.64] ;  /* 0x000000061c058981 */ /* 0x0002e4000c2e1900 */
[----:B------:R-:W-:Y:S01]  /*03a0*/  IMAD.WIDE R32, R2, 0x4, R32 ;  /* 0x0000000402207825 */ /* 0x000fe200078e0220 */
[----:B-----5:R-:W-:Y:S01]  /*03b0*/  HFMA2.MMA R21, -RZ, RZ, 0, 0 ;  /* 0x00000000ff157435 */ /* 0x020fe200000001ff */
[----:B------:R-:W2:Y:S02]  /*03c0*/  @!P0 LDG.E.EL R36, desc[UR6][R40.64] ;  /* 0x0000000628248981 */ /* 0x000ea4000c2e1900 */
[----:B------:R-:W-:-:S02]  /*03d0*/  IMAD.WIDE R30, R43, 0x4, R18 ;  /* 0x000000042b1e7825 */ /* 0x000fc400078e0212 */
[----:B------:R5:W3:Y:S02]  /*03e0*/  @!P0 LDG.E.EL R3, desc[UR6][R32.64] ;  /* 0x0000000620038981 */ /* 0x000ae4000c2e1900 */
[----:B0-----:R-:W-:-:S04]  /*03f0*/  IMAD.WIDE R22, R2, 0x4, R22 ;  /* 0x0000000402167825 */ /* 0x001fc800078e0216 */
[--C-:B-1----:R-:W-:Y:S01]  /*0400*/  IMAD.WIDE R28, R14, 0x4, R18.reuse ;  /* 0x000000040e1c7825 */ /* 0x102fe200078e0212 */
[----:B------:R-:W-:Y:S01]  /*0410*/  MOV R14, RZ ;  /* 0x000000ff000e7202 */ /* 0x000fe20000000f00 */
[----:B------:R-:W4:Y:S02]  /*0420*/  @!P0 LDG.E.EL R27, desc[UR6][R22.64] ;  /* 0x00000006161b8981 */ /* 0x000f24000c2e1900 */
[--C-:B------:R-:W-:Y:S01]  /*0430*/  IMAD.WIDE R42, R35, 0x4, R18.reuse ;  /* 0x00000004232a7825 */ /* 0x100fe200078e0212 */
[----:B------:R-:W-:Y:S01]  /*0440*/  HFMA2.MMA R35, -RZ, RZ, 0, 0 ;  /* 0x00000000ff237435 */ /* 0x000fe200000001ff */
[----:B------:R-:W4:Y:S02]  /*0450*/  @!P0 LDG.E.EL R21, desc[UR6][R28.64] ;  /* 0x000000061c158981 */ /* 0x000f24000c2e1900 */
[----:B------:R-:W-:Y:S01]  /*0460*/  IMAD.WIDE R24, R8, 0x4, R18 ;  /* 0x0000000408187825 */ /* 0x000fe200078e0212 */
[----:B------:R-:W-:-:S03]  /*0470*/  MOV R8, RZ ;  /* 0x000000ff00087202 */ /* 0x000fc60000000f00 */
[--C-:B-----5:R-:W-:Y:S01]  /*0480*/  IMAD.WIDE R32, R45, 0x4, R18.reuse ;  /* 0x000000042d207825 */ /* 0x120fe200078e0212 */
[----:B------:R-:W-:Y:S01]  /*0490*/  CS2R R44, SRZ ;  /* 0x00000000002c7805 */ /* 0x000fe2000001ff00 */
[----:B------:R-:W5:Y:S02]  /*04a0*/  @!P0 LDG.E.EL R14, desc[UR6][R24.64] ;  /* 0x00000006180e8981 */ /* 0x000f64000c2e1900 */
[--C-:B------:R-:W-:Y:S02]  /*04b0*/  IMAD.WIDE R38, R39, 0x4, R18.reuse ;  /* 0x0000000427267825 */ /* 0x100fe400078e0212 */
[----:B------:R-:W5:Y:S02]  /*04c0*/  @!P0 LDG.E.EL R8, desc[UR6][R42.64] ;  /* 0x000000062a088981 */ /* 0x000f64000c2e1900 */
[----:B------:R-:W-:Y:S02]  /*04d0*/  IMAD.WIDE R18, R6, 0x4, R18 ;  /* 0x0000000406127825 */ /* 0x000fe400078e0212 */
[----:B------:R-:W5:Y:S04]  /*04e0*/  @!P0 LDG.E.EL R44, desc[UR6][R30.64] ;  /* 0x000000061e2c8981 */ /* 0x000f68000c2e1900 */
[----:B------:R-:W5:Y:S04]  /*04f0*/  @!P0 LDG.E.EL R26, desc[UR6][R32.64] ;  /* 0x00000006201a8981 */ /* 0x000f68000c2e1900 */
[----:B------:R-:W5:Y:S04]  /*0500*/  @!P0 LDG.E.EL R35, desc[UR6][R38.64] ;  /* 0x0000000626238981 */ /* 0x000f68000c2e1900 */
[----:B------:R-:W5:Y:S01]  /*0510*/  @!P0 LDG.E.EL R45, desc[UR6][R18.64] ;  /* 0x00000006122d8981 */ /* 0x000f62000c2e1900 */
[----:B------:R-:W0:Y:S01]  /*0520*/  S2R R6, SR_TID.X ;  /* 0x0000000000067919 */ /* 0x000e220000002100 */
[----:B------:R-:W1:Y:S01]  /*0530*/  S2UR UR5, SR_CgaCtaId ;  /* 0x00000000000579c3 */ /* 0x000e620000008800 */
[----:B------:R-:W-:-:S02]  /*0540*/  UMOV UR4, 0x400 ;  /* 0x0000040000047882 */ /* 0x000fc40000000000 */
[----:B-1----:R-:W-:Y:S01]  /*0550*/  UPRMT UR4, UR5, 0x654, UR4 ;  /* 0x0000065405047896 */ /* 0x002fe20008000004 */
[----:B------:R-:W-:Y:S02]  /*0560*/  SHF.L.U32 R37, R37, 0x2, RZ ;  /* 0x0000000225257819 */ /* 0x000fe400000006ff */
[----:B------:R-:W-:Y:S02]  /*0570*/  SHF.R.S32.HI R12, RZ, 0x15, R12 ;  /* 0x00000015ff0c7819 */ /* 0x000fe4000001140c */
[----:B------:R-:W-:Y:S01]  /*0580*/  BAR.SYNC.DEFER_BLOCKING 0x0 ;  /* 0x0000000000007b1d */ /* 0x000fe20000010000 */
[----:B--2---:R-:W-:Y:S01]  /*0590*/  FADD R36, R10, R36 ;  /* 0x000000240a247221 */ /* 0x004fe20000000000 */
[-CC-:B---3--:R-:W-:Y:S01]  /*05a0*/  FFMA R13, R13, R3.reuse, R0.reuse ;  /* 0x000000030d0d7223 */ /* 0x188fe20000000000 */
[----:B----4-:R-:W-:Y:S02]  /*05b0*/  FFMA R11, R11, R3, R0 ;  /* 0x000000030b0b7223 */ /* 0x010fe40000000000 */
[----:B------:R-:W-:-:S04]  /*05c0*/  FFMA R20, R36, R27, R34 ;  /* 0x0000001b24147223 */ /* 0x000fc80000000022 */
[----:B------:R-:W-:Y:S01]  /*05d0*/  FADD R13, R13, R20 ;  /* 0x000000140d0d7221 */ /* 0x000fe20000000000 */
[C---:B------:R-:W-:Y:S01]  /*05e0*/  FADD R20, R10.reuse, R21 ;  /* 0x000000150a147221 */ /* 0x040fe20000000000 */
[C---:B-----5:R-:W-:Y:S01]  /*05f0*/  FADD R14, R10.reuse, R14 ;  /* 0x0000000e0a0e7221 */ /* 0x060fe20000000000 */
[----:B------:R-:W-:-:S03]  /*0600*/  FADD R23, R10, R8 ;  /* 0x000000080a177221 */ /* 0x000fc60000000000 */
[----:B------:R-:W-:Y:S01]  /*0610*/  FFMA R8, R14, R27, R34 ;  /* 0x0000001b0e087223 */ /* 0x000fe20000000022 */
[C---:B------:R-:W-:Y:S01]  /*0620*/  FADD R44, R10.reuse, R44 ;  /* 0x0000002c0a2c7221 */ /* 0x040fe20000000000 */
[C---:B------:R-:W-:Y:S01]  /*0630*/  FADD R21, R10.reuse, R26 ;  /* 0x0000001a0a157221 */ /* 0x040fe20000000000 */
[C---:B------:R-:W-:Y:S01]  /*0640*/  FADD R35, R10.reuse, R35 ;  /* 0x000000230a237221 */ /* 0x040fe20000000000 */
[----:B------:R-:W-:Y:S01]  /*0650*/  FADD R45, R10, R45 ;  /* 0x0000002d0a2d7221 */ /* 0x000fe20000000000 */
[----:B0-----:R-:W-:Y:S01]  /*0660*/  LOP3.LUT R10, R6, 0x7f, RZ, 0xc0, !PT ;  /* 0x0000007f060a7812 */ /* 0x001fe200078ec0ff */
[----:B------:R-:W-:Y:S01]  /*0670*/  FADD R11, R11, R8 ;  /* 0x000000080b0b7221 */ /* 0x000fe20000000000 */
[----:B------:R0:W-:Y:S01]  /*0680*/  @!P0 STG.E desc[UR6][R40.64], R36 ;  /* 0x0000002428008986 */ /* 0x0001e2000c101906 */
[-CC-:B------:R-:W-:Y:S01]  /*0690*/  FFMA R15, R15, R3.reuse, R0.reuse ;  /* 0x000000030f0f7223 */ /* 0x180fe20000000000 */
[----:B------:R-:W-:Y:S01]  /*06a0*/  LEA R8, R10, UR4, 0x2 ;  /* 0x000000040a087c11 */ /* 0x000fe2000f8e10ff */
[----:B------:R-:W-:Y:S01]  /*06b0*/  FFMA R16, R16, R3, R0 ;  /* 0x0000000310107223 */ /* 0x000fe20000000000 */
[-C--:B------:R-:W-:Y:S01]  /*06c0*/  FFMA R10, R20, R27.reuse, R34 ;  /* 0x0000001b140a7223 */ /* 0x080fe20000000022 */
[----:B------:R1:W-:Y:S03]  /*06d0*/  @!P0 STG.E desc[UR6][R24.64], R14 ;  /* 0x0000000e18008986 */ /* 0x0003e6000c101906 */
[----:B------:R-:W-:Y:S01]  /*06e0*/  FADD R15, R15, R10 ;  /* 0x0000000a0f0f7221 */ /* 0x000fe20000000000 */
[----:B0-----:R-:W-:Y:S01]  /*06f0*/  FFMA R41, R44, R27, R34 ;  /* 0x0000001b2c297223 */ /* 0x001fe20000000022 */
[----:B------:R0:W-:Y:S03]  /*0700*/  @!P0 STG.E desc[UR6][R28.64], R20 ;  /* 0x000000141c008986 */ /* 0x0001e6000c101906 */
[----:B------:R-:W-:Y:S01]  /*0710*/  FADD R41, R16, R41 ;  /* 0x0000002910297221 */ /* 0x000fe20000000000 */
[----:B------:R-:W-:Y:S04]  /*0720*/  @!P0 STG.E desc[UR6][R30.64], R44 ;  /* 0x0000002c1e008986 */ /* 0x000fe8000c101906 */
[----:B------:R-:W-:Y:S04]  /*0730*/  @!P0 STG.E desc[UR6][R32.64], R21 ;  /* 0x0000001520008986 */ /* 0x000fe8000c101906 */
[----:B------:R-:W-:Y:S04]  /*0740*/  @!P0 STG.E desc[UR6][R42.64], R23 ;  /* 0x000000172a008986 */ /* 0x000fe8000c101906 */
[----:B------:R-:W-:Y:S04]  /*0750*/  @!P0 STG.E desc[UR6][R38.64], R35 ;  /* 0x0000002326008986 */ /* 0x000fe8000c101906 */
[----:B------:R-:W-:Y:S04]  /*0760*/  STS [R8], R13 ;  /* 0x0000000d08007388 */ /* 0x000fe80000000800 */
[----:B------:R2:W-:Y:S04]  /*0770*/  STS [R8+0x200], R11 ;  /* 0x0002000b08007388 */ /* 0x0005e80000000800 */
[----:B------:R-:W-:Y:S04]  /*0780*/  STS [R8+0x400], R15 ;  /* 0x0004000f08007388 */ /* 0x000fe80000000800 */
[----:B------:R-:W-:Y:S01]  /*0790*/  STS [R8+0x600], R41 ;  /* 0x0006002908007388 */ /* 0x000fe20000000800 */
[----:B------:R-:W-:Y:S01]  /*07a0*/  SHF.L.U32 R6, R6, 0x2, RZ ;  /* 0x0000000206067819 */ /* 0x000fe200000006ff */
[-CC-:B------:R-:W-:Y:S01]  /*07b0*/  FFMA R17, R17, R3.reuse, R0.reuse ;  /* 0x0000000311117223 */ /* 0x180fe20000000000 */
[----:B-1----:R-:W-:Y:S01]  /*07c0*/  LOP3.LUT R25, R37, 0x1fc, RZ, 0xc0, !PT ;  /* 0x000001fc25197812 */ /* 0x002fe200078ec0ff */
[----:B------:R1:W-:Y:S01]  /*07d0*/  @!P0 STG.E desc[UR6][R18.64], R45 ;  /* 0x0000002d12008986 */ /* 0x0003e2000c101906 */
[----:B------:R-:W-:Y:S01]  /*07e0*/  LOP3.LUT R6, R6, 0x1fc, RZ, 0xc0, !PT ;  /* 0x000001fc06067812 */ /* 0x000fe200078ec0ff */
[--C-:B------:R-:W-:Y:S01]  /*07f0*/  FFMA R9, R9, R3, R0.reuse ;  /* 0x0000000309097223 */ /* 0x100fe20000000000 */
[----:B0-----:R-:W-:Y:S01]  /*0800*/  LOP3.LUT R29, R4, R25, RZ, 0xfc, !PT ;  /* 0x00000019041d7212 */ /* 0x001fe200078efcff */
[-CC-:B------:R-:W-:Y:S01]  /*0810*/  FFMA R7, R7, R3.reuse, R0.reuse ;  /* 0x0000000307077223 */ /* 0x180fe20000000000 */
[----:B------:R-:W-:Y:S01]  /*0820*/  LEA R16, R6, UR4, 0x2 ;  /* 0x0000000406107c11 */ /* 0x000fe2000f8e10ff */
[----:B------:R-:W-:Y:S01]  /*0830*/  FFMA R5, R5, R3, R0 ;  /* 0x0000000305057223 */ /* 0x000fe20000000000 */
[----:B------:R-:W-:Y:S01]  /*0840*/  SGXT R6, R12, 0x1 ;  /* 0x000000010c06781a */ /* 0x000fe20000000200 */
[----:B------:R-:W-:Y:S03]  /*0850*/  BAR.SYNC.DEFER_BLOCKING 0x0 ;  /* 0x0000000000007b1d */ /* 0x000fe60000010000 */
[----:B------:R-:W-:-:S05]  /*0860*/  LEA.HI R20, R6, R29, RZ, 0xc ;  /* 0x0000001d06147211 */ /* 0x000fca00078f60ff */
[----:B--2---:R-:W0:Y:S01]  /*0870*/  LDC.64 R10, c[0x0][0x248] ;  /* 0x00009200ff0a7b82 */ /* 0x004e220000000a00 */
[C---:B------:R-:W-:Y:S02]  /*0880*/  LOP3.LUT R22, R20.reuse, 0xfffff000, RZ, 0xc0, !PT ;  /* 0xfffff00014167812 */ /* 0x040fe400078ec0ff */
[----:B------:R-:W-:Y:S02]  /*0890*/  SHF.L.U32 R20, R20, 0x6, RZ ;  /* 0x0000000614147819 */ /* 0x000fe400000006ff */
[----:B------:R-:W-:Y:S02]  /*08a0*/  IADD3 R29, R29, -R22, RZ ;  /* 0x800000161d1d7210 */ /* 0x000fe40007ffe0ff */
[----:B------:R-:W-:Y:S01]  /*08b0*/  LOP3.LUT R20, R20, 0xfffc0000, RZ, 0xc0, !PT ;  /* 0xfffc000014147812 */ /* 0x000fe200078ec0ff */
[----:B------:R-:W2:Y:S01]  /*08c0*/  LDS.128 R12, [R16] ;  /* 0x00000000100c7984 */ /* 0x000ea20000000c00 */
[----:B------:R-:W-:Y:S01]  /*08d0*/  LEA R29, R2, R29, 0xc ;  /* 0x0000001d021d7211 */ /* 0x000fe200078e60ff */
[-CC-:B------:R-:W-:Y:S01]  /*08e0*/  FFMA R0, R21, R27.reuse, R34.reuse ;  /* 0x0000001b15007223 */ /* 0x180fe20000000022 */
[----:B-1----:R-:W-:-:S02]  /*08f0*/  FFMA R18, R23, R27, R34 ;  /* 0x0000001b17127223 */ /* 0x002fc40000000022 */
[----:B------:R-:W-:Y:S01]  /*0900*/  IADD3 R19, R29, R20, RZ ;  /* 0x000000141d137210 */ /* 0x000fe20007ffe0ff */
[-CC-:B------:R-:W-:Y:S01]  /*0910*/  FFMA R20, R35, R27.reuse, R34.reuse ;  /* 0x0000001b23147223 */ /* 0x180fe20000000022 */
[----:B------:R-:W-:Y:S01]  /*0920*/  FFMA R34, R45, R27, R34 ;  /* 0x0000001b2d227223 */ /* 0x000fe20000000022 */
[----:B------:R-:W-:Y:S01]  /*0930*/  FADD R17, R17, R0 ;  /* 0x0000000011117221 */ /* 0x000fe20000000000 */
[----:B------:R-:W-:Y:S01]  /*0940*/  BAR.SYNC.DEFER_BLOCKING 0x0 ;  /* 0x0000000000007b1d */ /* 0x000fe20000010000 */
[----:B------:R-:W-:Y:S01]  /*0950*/  FADD R9, R9, R18 ;  /* 0x0000001209097221 */ /* 0x000fe20000000000 */
[----:B------:R-:W-:Y:S01]  /*0960*/  FADD R7, R7, R20 ;  /* 0x0000001407077221 */ /* 0x000fe20000000000 */
[----:B------:R-:W-:Y:S01]  /*0970*/  FADD R5, R5, R34 ;  /* 0x0000002205057221 */ /* 0x000fe20000000000 */
[----:B0-----:R-:W-:Y:S02]  /*0980*/  IMAD.WIDE R18, R19, 0x4, R10 ;  /* 0x0000000413127825 */ /* 0x001fe400078e020a */
[----:B------:R0:W-:Y:S04]  /*0990*/  STS [R8], R17 ;  /* 0x0000001108007388 */ /* 0x0001e80000000800 */
[----:B------:R0:W-:Y:S04]  /*09a0*/  STS [R8+0x200], R9 ;  /* 0x0002000908007388 */ /* 0x0001e80000000800 */
[----:B------:R0:W-:Y:S04]  /*09b0*/  STS [R8+0x400], R7 ;  /* 0x0004000708007388 */ /* 0x0001e80000000800 */
[----:B------:R0:W-:Y:S01]  /*09c0*/  STS [R8+0x600], R5 ;  /* 0x0006000508007388 */ /* 0x0001e20000000800 */
[----:B------:R-:W-:Y:S06]  /*09d0*/  BAR.SYNC.DEFER_BLOCKING 0x0 ;  /* 0x0000000000007b1d */ /* 0x000fec0000010000 */
[----:B--2---:R0:W-:Y:S02]  /*09e0*/  @!P0 STG.E.128 desc[UR6][R18.64], R12 ;  /* 0x0000000c12008986 */ /* 0x0041e4000c101d06 */
[----:B0-----:R-:W-:Y:S05]  /*09f0*/  @P0 EXIT ;  /* 0x000000000000094d */ /* 0x001fea0003800000 */
[----:B0-----:R-:W0:Y:S01]  /*0a00*/  LDS.128 R12, [R16] ;  /* 0x00000000100c7984 */ /* 0x001e220000000c00 */
[----:B------:R-:W-:-:S04]  /*0a10*/  LOP3.LUT R25, R4, 0x200, R25, 0xfe, !PT ;  /* 0x0000020004197812 */ /* 0x000fc800078efe19 */
[----:B------:R-:W-:-:S04]  /*0a20*/  LEA.HI R6, R6, R25, RZ, 0xc ;  /* 0x0000001906067211 */ /* 0x000fc800078f60ff */
[C---:B------:R-:W-:Y:S02]  /*0a30*/  SHF.L.U32 R0, R6.reuse, 0x6, RZ ;  /* 0x0000000606007819 */ /* 0x040fe400000006ff */
[----:B------:R-:W-:Y:S02]  /*0a40*/  LOP3.LUT R6, R6, 0xfffff000, RZ, 0xc0, !PT ;  /* 0xfffff00006067812 */ /* 0x000fe400078ec0ff */
[----:B------:R-:W-:-:S04]  /*0a50*/  LOP3.LUT R0, R0, 0xfffc0000, RZ, 0xc0, !PT ;  /* 0xfffc000000007812 */ /* 0x000fc800078ec0ff */
[----:B------:R-:W-:-:S04]  /*0a60*/  IADD3 R25, R0, R25, -R6 ;  /* 0x0000001900197210 */ /* 0x000fc80007ffe806 */
[----:B------:R-:W-:-:S05]  /*0a70*/  LEA R25, R2, R25, 0xc ;  /* 0x0000001902197211 */ /* 0x000fca00078e60ff */
[----:B------:R-:W-:-:S05]  /*0a80*/  IMAD.WIDE R10, R25, 0x4, R10 ;  /* 0x00000004190a7825 */ /* 0x000fca00078e020a */
[----:B0-----:R-:W-:Y:S01]  /*0a90*/  STG.E.128 desc[UR6][R10.64], R12 ;  /* 0x0000000c0a007986 */ /* 0x001fe2000c101d06 */
[----:B------:R-:W-:Y:S05]  /*0aa0*/  EXIT ;  /* 0x000000000000794d */ /* 0x000fea0003800000 */
.L_x_0:
[----:B------:R-:W-:-:S00]  /*0ab0*/  BRA `(.L_x_0) ;  /* 0xfffffffc00fc7947 */ /* 0x000fc0000383ffff */
[----:B------:R-:W-:-:S00]  /*0ac0*/  NOP ;  /* 0x0000000000007918 */ /* 0x000fc00000000000 */
        /* <DEDUP_REMOVED lines=11> */
.L_x_1:


//--------------------- .nv.shared.triton_poi_fused_add_convolution_mul_9 --------------------------
	.section	.nv.shared.triton_poi_fused_add_convolution_mul_9,"aw",@nobits
	.sectionflags	@""
	.align	16
	.zero		1024


//--------------------- .nv.constant0.triton_poi_fused_add_convolution_mul_9 --------------------------
	.section	.nv.constant0.triton_poi_fused_add_convolution_mul_9,"a",@progbits
	.sectionflags	@""
	.align	4
.nv.constant0.triton_poi_fused_add_convolution_mul_9:
	.zero		600
